//
// Generated by NVIDIA NVVM Compiler
//
// Compiler Build ID: CL-36424714
// Cuda compilation tools, release 13.0, V13.0.88
// Based on NVVM 20.0.0
//

.version 9.0
.target sm_100
.address_size 64

	// .globl	_Z24computeLinearCombinationPii

.visible .entry _Z24computeLinearCombinationPii(
	.param .u64 .ptr .align 1 _Z24computeLinearCombinationPii_param_0,
	.param .u32 _Z24computeLinearCombinationPii_param_1
)
{
	.reg .b32 	%r<7>;
	.reg .b64 	%rd<5>;

	ld.param.u64 	%rd1, [_Z24computeLinearCombinationPii_param_0];
	ld.param.u32 	%r1, [_Z24computeLinearCombinationPii_param_1];
	cvta.to.global.u64 	%rd2, %rd1;
	mov.u32 	%r2, %tid.x;
	mov.u32 	%r3, %ctaid.x;
	mad.lo.s32 	%r4, %r1, %r2, %r3;
	shl.b32 	%r5, %r3, 3;
	add.s32 	%r6, %r5, %r2;
	mul.wide.u32 	%rd3, %r6, 4;
	add.s64 	%rd4, %rd2, %rd3;
	st.global.u32 	[%rd4], %r4;
	ret;

}


// ===== COMPILED SASS (sm_100) =====

	.target	sm_100

	.elftype	@"ET_EXEC"


//--------------------- .note.nv.tkinfo           --------------------------
	.section	.note.nv.tkinfo,"",@"SHT_NOTE"
	.sectionflags	@"SHF_NOTE_NV_TKINFO"
	.tkinfo
        /*0018*/ 	.word	0x00000002
        /*0030*/ 	.string	""
        /*0030*/ 	.string	"ptxas"
        /*0030*/ 	.string	"Cuda compilation tools, release 13.0, V13.0.88"
        /*0030*/ 	.string	"Build cuda_13.0.r13.0/compiler.36424714_0"
        /*0030*/ 	.string	"-arch sm_100 -m 64 "



//--------------------- .note.nv.cuinfo           --------------------------
	.section	.note.nv.cuinfo,"",@"SHT_NOTE"
	.sectionflags	@"SHF_NOTE_NV_CUINFO"
        /*0018*/ 	.short	0x0002
        /*001a*/ 	.short	0x0064
        /*001c*/ 	.short	0x0082
	.zero		2


//--------------------- .nv.info                  --------------------------
	.section	.nv.info,"",@"SHT_CUDA_INFO"
	.align	4


	//----- nvinfo : EIATTR_REGCOUNT
	.align		4
        /*0000*/ 	.byte	0x04, 0x2f
        /*0002*/ 	.short	(.L_1 - .L_0)
	.align		4
.L_0:
        /*0004*/ 	.word	index@(_Z24computeLinearCombinationPii)
        /*0008*/ 	.word	0x0000000a


	//----- nvinfo : EIATTR_FRAME_SIZE
	.align		4
.L_1:
        /*000c*/ 	.byte	0x04, 0x11
        /*000e*/ 	.short	(.L_3 - .L_2)
	.align		4
.L_2:
        /*0010*/ 	.word	index@(_Z24computeLinearCombinationPii)
        /*0014*/ 	.word	0x00000000


	//----- nvinfo : EIATTR_MIN_STACK_SIZE
	.align		4
.L_3:
        /*0018*/ 	.byte	0x04, 0x12
        /*001a*/ 	.short	(.L_5 - .L_4)
	.align		4
.L_4:
        /*001c*/ 	.word	index@(_Z24computeLinearCombinationPii)
        /*0020*/ 	.word	0x00000000
.L_5:


//--------------------- .nv.compat                --------------------------
	.section	.nv.compat,"",@"SHT_CUDA_COMPAT_INFO"
	.align	4
        /*0000*/ 	.byte	0x02, 0x09, 0x00, 0x00, 0x02, 0x02, 0x01, 0x00, 0x02, 0x05, 0x05, 0x00, 0x03, 0x07, 0x01, 0x01
        /*0010*/ 	.byte	0x02, 0x03, 0x00, 0x00, 0x02, 0x06, 0x01, 0x00, 0x04, 0x0b, 0x08, 0x00, 0x09, 0x00, 0x00, 0x00
        /*0020*/ 	.byte	0x00, 0x00, 0x00, 0x00


//--------------------- .nv.info._Z24computeLinearCombinationPii --------------------------
	.section	.nv.info._Z24computeLinearCombinationPii,"",@"SHT_CUDA_INFO"
	.sectionflags	@""
	.align	4


	//----- nvinfo : EIATTR_CUDA_API_VERSION
	.align		4
        /*0000*/ 	.byte	0x04, 0x37
        /*0002*/ 	.short	(.L_7 - .L_6)
.L_6:
        /*0004*/ 	.word	0x00000082


	//----- nvinfo : EIATTR_KPARAM_INFO
	.align		4
.L_7:
        /*0008*/ 	.byte	0x04, 0x17
        /*000a*/ 	.short	(.L_9 - .L_8)
.L_8:
        /*000c*/ 	.word	0x00000000
        /*0010*/ 	.short	0x0001
        /*0012*/ 	.short	0x0008
        /*0014*/ 	.byte	0x00, 0xf0, 0x11, 0x00


	//----- nvinfo : EIATTR_KPARAM_INFO
	.align		4
.L_9:
        /*0018*/ 	.byte	0x04, 0x17
        /*001a*/ 	.short	(.L_11 - .L_10)
.L_10:
        /*001c*/ 	.word	0x00000000
        /*0020*/ 	.short	0x0000
        /*0022*/ 	.short	0x0000
        /*0024*/ 	.byte	0x00, 0xf5, 0x21, 0x00


	//----- nvinfo : EIATTR_SPARSE_MMA_MASK
	.align		4
.L_11:
        /*0028*/ 	.byte	0x03, 0x50
        /*002a*/ 	.short	0x0000


	//----- nvinfo : EIATTR_MAXREG_COUNT
	.align		4
        /*002c*/ 	.byte	0x03, 0x1b
        /*002e*/ 	.short	0x00ff


	//----- nvinfo : EIATTR_MERCURY_ISA_VERSION
	.align		4
        /*0030*/ 	.byte	0x03, 0x5f
        /*0032*/ 	.short	0x0101


	//----- nvinfo : EIATTR_VRC_CTA_INIT_COUNT
	.align		4
        /*0034*/ 	.byte	0x02, 0x4a
	.zero		1
	.zero		1


	//----- nvinfo : EIATTR_EXIT_INSTR_OFFSETS
	.align		4
        /*0038*/ 	.byte	0x04, 0x1c
        /*003a*/ 	.short	(.L_13 - .L_12)


	//   ....[0]....
.L_12:
        /*003c*/ 	.word	0x000000a0


	//----- nvinfo : EIATTR_CBANK_PARAM_SIZE
	.align		4
.L_13:
        /*0040*/ 	.byte	0x03, 0x19
        /*0042*/ 	.short	0x000c


	//----- nvinfo : EIATTR_PARAM_CBANK
	.align		4
        /*0044*/ 	.byte	0x04, 0x0a
        /*0046*/ 	.short	(.L_15 - .L_14)
	.align		4
.L_14:
        /*0048*/ 	.word	index@(.nv.constant0._Z24computeLinearCombinationPii)
        /*004c*/ 	.short	0x0380
        /*004e*/ 	.short	0x000c


	//----- nvinfo : EIATTR_SW_WAR
	.align		4
.L_15:
        /*0050*/ 	.byte	0x04, 0x36
        /*0052*/ 	.short	(.L_17 - .L_16)
.L_16:
        /*0054*/ 	.word	0x00000008
.L_17:


//--------------------- .nv.callgraph             --------------------------
	.section	.nv.callgraph,"",@"SHT_CUDA_CALLGRAPH"
	.align	4
	.sectionentsize	8
	.align		4
        /*0000*/ 	.word	0x00000000
	.align		4
        /*0004*/ 	.word	0xffffffff
	.align		4
        /*0008*/ 	.word	0x00000000
	.align		4
        /*000c*/ 	.word	0xfffffffe
	.align		4
        /*0010*/ 	.word	0x00000000
	.align		4
        /*0014*/ 	.word	0xfffffffd
	.align		4
        /*0018*/ 	.word	0x00000000
	.align		4
        /*001c*/ 	.word	0xfffffffc


//--------------------- .text._Z24computeLinearCombinationPii --------------------------
	.section	.text._Z24computeLinearCombinationPii,"ax",@progbits
	.align	128
        .global         _Z24computeLinearCombinationPii
        .type           _Z24computeLinearCombinationPii,@function
        .size           _Z24computeLinearCombinationPii,(.L_x_1 - _Z24computeLinearCombinationPii)
        .other          _Z24computeLinearCombinationPii,@"STO_CUDA_ENTRY STV_DEFAULT"
_Z24computeLinearCombinationPii:
.text._Z24computeLinearCombinationPii:
[----:B------:R-:W-:Y:S01]  /*0000*/  LDC R1, c[0x0][0x37c] ;  /* 0x0000df00ff017b82 */ /* 0x000fe20000000800 */
[----:B------:R-:W0:Y:S07]  /*0010*/  S2R R5, SR_TID.X ;  /* 0x0000000000057919 */ /* 0x000e2e0000002100 */
[----:B------:R-:W1:Y:S01]  /*0020*/  LDC.64 R2, c[0x0][0x380] ;  /* 0x0000e000ff027b82 */ /* 0x000e620000000a00 */
[----:B------:R-:W2:Y:S01]  /*0030*/  LDCU UR6, c[0x0][0x388] ;  /* 0x00007100ff0677ac */ /* 0x000ea20008000800 */
[----:B------:R-:W0:Y:S01]  /*0040*/  S2R R0, SR_CTAID.X ;  /* 0x0000000000007919 */ /* 0x000e220000002500 */
[----:B------:R-:W3:Y:S01]  /*0050*/  LDCU.64 UR4, c[0x0][0x358] ;  /* 0x00006b00ff0477ac */ /* 0x000ee20008000a00 */
[----:B0-----:R-:W-:Y:S01]  /*0060*/  LEA R7, R0, R5, 0x3 ;  /* 0x0000000500077211 */ /* 0x001fe200078e18ff */
[----:B--2---:R-:W-:-:S04]  /*0070*/  IMAD R5, R5, UR6, R0 ;  /* 0x0000000605057c24 */ /* 0x004fc8000f8e0200 */
[----:B-1----:R-:W-:-:S05]  /*0080*/  IMAD.WIDE.U32 R2, R7, 0x4, R2 ;  /* 0x0000000407027825 */ /* 0x002fca00078e0002 */
[----:B---3--:R-:W-:Y:S01]  /*0090*/  STG.E desc[UR4][R2.64], R5 ;  /* 0x0000000502007986 */ /* 0x008fe2000c101904 */
[----:B------:R-:W-:Y:S05]  /*00a0*/  EXIT ;  /* 0x000000000000794d */ /* 0x000fea0003800000 */
.L_x_0:
[----:B------:R-:W-:-:S00]  /*00b0*/  BRA `(.L_x_0) ;  /* 0xfffffffc00fc7947 */ /* 0x000fc0000383ffff */
[----:B------:R-:W-:-:S00]  /*00c0*/  NOP ;  /* 0x0000000000007918 */ /* 0x000fc00000000000 */
        /* <DEDUP_REMOVED lines=11> */
.L_x_1:


//--------------------- .nv.shared.reserved.0     --------------------------
	.section	.nv.shared.reserved.0,"aw",@nobits
	.weak		__nv_reservedSMEM_offset_0_alias
	.size		__nv_reservedSMEM_offset_0_alias, 0, 64
	.other		__nv_reservedSMEM_offset_0_alias,@"STO_CUDA_RESERVED_SHARED STV_DEFAULT"
__nv_reservedSMEM_offset_0_alias:
	.zero		0
	.zero		64


//--------------------- .nv.constant0._Z24computeLinearCombinationPii --------------------------
	.section	.nv.constant0._Z24computeLinearCombinationPii,"a",@progbits
	.sectionflags	@""
	.align	4
.nv.constant0._Z24computeLinearCombinationPii:
	.zero		908


//--------------------- SYMBOLS --------------------------

	.type		.nv.reservedSmem.offset0,@object
	.size		.nv.reservedSmem.offset0,0x4
